//
// Generated by NVIDIA NVVM Compiler
//
// Compiler Build ID: CL-36424714
// Cuda compilation tools, release 13.0, V13.0.88
// Based on NVVM 20.0.0
//

.version 9.0
.target sm_100
.address_size 64

	// .globl	_Z9vectorAddPKdS0_Pdi
.global .align 1 .b8 SYMBOL_TABLE[16] = {48, 49, 50, 51, 52, 53, 54, 55, 56, 57, 43, 45, 42, 47, 61};
// _ZZ20generate_clue_kernelPKhjjPhjjS1_jE12secret_cache has been demoted
// _ZZ20generate_clue_kernelPKhjjPhjjS1_jE11guess_cache has been demoted

.visible .entry _Z9vectorAddPKdS0_Pdi(
	.param .u64 .ptr .align 1 _Z9vectorAddPKdS0_Pdi_param_0,
	.param .u64 .ptr .align 1 _Z9vectorAddPKdS0_Pdi_param_1,
	.param .u64 .ptr .align 1 _Z9vectorAddPKdS0_Pdi_param_2,
	.param .u32 _Z9vectorAddPKdS0_Pdi_param_3
)
{
	.reg .pred 	%p<2>;
	.reg .b32 	%r<6>;
	.reg .b64 	%rd<11>;
	.reg .b64 	%fd<4>;

	ld.param.u64 	%rd1, [_Z9vectorAddPKdS0_Pdi_param_0];
	ld.param.u64 	%rd2, [_Z9vectorAddPKdS0_Pdi_param_1];
	ld.param.u64 	%rd3, [_Z9vectorAddPKdS0_Pdi_param_2];
	ld.param.u32 	%r2, [_Z9vectorAddPKdS0_Pdi_param_3];
	mov.u32 	%r3, %ntid.x;
	mov.u32 	%r4, %ctaid.x;
	mov.u32 	%r5, %tid.x;
	mad.lo.s32 	%r1, %r3, %r4, %r5;
	setp.ge.s32 	%p1, %r1, %r2;
	@%p1 bra 	$L__BB0_2;
	cvta.to.global.u64 	%rd4, %rd1;
	cvta.to.global.u64 	%rd5, %rd2;
	cvta.to.global.u64 	%rd6, %rd3;
	mul.wide.s32 	%rd7, %r1, 8;
	add.s64 	%rd8, %rd4, %rd7;
	ld.global.f64 	%fd1, [%rd8];
	add.s64 	%rd9, %rd5, %rd7;
	ld.global.f64 	%fd2, [%rd9];
	add.f64 	%fd3, %fd1, %fd2;
	add.s64 	%rd10, %rd6, %rd7;
	st.global.f64 	[%rd10], %fd3;
$L__BB0_2:
	ret;

}
	// .globl	_Z20generate_clue_kernelPKhjjPhjjS1_j
.visible .entry _Z20generate_clue_kernelPKhjjPhjjS1_j(
	.param .u64 .ptr .align 1 _Z20generate_clue_kernelPKhjjPhjjS1_j_param_0,
	.param .u32 _Z20generate_clue_kernelPKhjjPhjjS1_j_param_1,
	.param .u32 _Z20generate_clue_kernelPKhjjPhjjS1_j_param_2,
	.param .u64 .ptr .align 1 _Z20generate_clue_kernelPKhjjPhjjS1_j_param_3,
	.param .u32 _Z20generate_clue_kernelPKhjjPhjjS1_j_param_4,
	.param .u32 _Z20generate_clue_kernelPKhjjPhjjS1_j_param_5,
	.param .u64 .ptr .align 1 _Z20generate_clue_kernelPKhjjPhjjS1_j_param_6,
	.param .u32 _Z20generate_clue_kernelPKhjjPhjjS1_j_param_7
)
{
	.local .align 1 .b8 	__local_depot1[15];
	.reg .b64 	%SP;
	.reg .b64 	%SPL;
	.reg .pred 	%p<24>;
	.reg .b16 	%rs<89>;
	.reg .b32 	%r<42>;
	.reg .b64 	%rd<75>;
	// demoted variable
	.shared .align 1 .b8 _ZZ20generate_clue_kernelPKhjjPhjjS1_jE12secret_cache[256];
	// demoted variable
	.shared .align 1 .b8 _ZZ20generate_clue_kernelPKhjjPhjjS1_jE11guess_cache[256];
	mov.u64 	%SPL, __local_depot1;
	ld.param.u64 	%rd1, [_Z20generate_clue_kernelPKhjjPhjjS1_j_param_0];
	ld.param.u32 	%r11, [_Z20generate_clue_kernelPKhjjPhjjS1_j_param_1];
	ld.param.u32 	%r8, [_Z20generate_clue_kernelPKhjjPhjjS1_j_param_2];
	ld.param.u64 	%rd2, [_Z20generate_clue_kernelPKhjjPhjjS1_j_param_3];
	ld.param.u32 	%r12, [_Z20generate_clue_kernelPKhjjPhjjS1_j_param_4];
	ld.param.u32 	%r9, [_Z20generate_clue_kernelPKhjjPhjjS1_j_param_5];
	ld.param.u64 	%rd3, [_Z20generate_clue_kernelPKhjjPhjjS1_j_param_6];
	ld.param.u32 	%r10, [_Z20generate_clue_kernelPKhjjPhjjS1_j_param_7];
	mov.u32 	%r1, %tid.x;
	mov.u32 	%r14, %ntid.x;
	mov.u32 	%r15, %ctaid.x;
	mad.lo.s32 	%r2, %r14, %r15, %r1;
	shl.b32 	%r3, %r1, 3;
	mov.u32 	%r4, %tid.y;
	mov.u32 	%r16, %ntid.y;
	mov.u32 	%r17, %ctaid.y;
	mad.lo.s32 	%r18, %r16, %r17, %r4;
	shl.b32 	%r19, %r4, 3;
	setp.lt.u32 	%p2, %r2, %r11;
	setp.lt.u32 	%p3, %r18, %r12;
	and.pred  	%p1, %p2, %p3;
	mov.u32 	%r20, _ZZ20generate_clue_kernelPKhjjPhjjS1_jE12secret_cache;
	add.s32 	%r6, %r20, %r3;
	mov.u32 	%r21, _ZZ20generate_clue_kernelPKhjjPhjjS1_jE11guess_cache;
	add.s32 	%r7, %r21, %r19;
	not.pred 	%p4, %p1;
	@%p4 bra 	$L__BB1_5;
	setp.ne.s32 	%p5, %r4, 0;
	@%p5 bra 	$L__BB1_3;
	cvta.to.global.u64 	%rd4, %rd1;
	mul.lo.s32 	%r22, %r8, %r2;
	cvt.u64.u32 	%rd5, %r22;
	add.s64 	%rd6, %rd4, %rd5;
	ld.global.u8 	%rs1, [%rd6];
	st.shared.u8 	[%r6], %rs1;
	add.s32 	%r23, %r22, 1;
	cvt.u64.u32 	%rd7, %r23;
	add.s64 	%rd8, %rd4, %rd7;
	ld.global.u8 	%rs2, [%rd8];
	st.shared.u8 	[%r6+1], %rs2;
	add.s32 	%r24, %r22, 2;
	cvt.u64.u32 	%rd9, %r24;
	add.s64 	%rd10, %rd4, %rd9;
	ld.global.u8 	%rs3, [%rd10];
	st.shared.u8 	[%r6+2], %rs3;
	add.s32 	%r25, %r22, 3;
	cvt.u64.u32 	%rd11, %r25;
	add.s64 	%rd12, %rd4, %rd11;
	ld.global.u8 	%rs4, [%rd12];
	st.shared.u8 	[%r6+3], %rs4;
	add.s32 	%r26, %r22, 4;
	cvt.u64.u32 	%rd13, %r26;
	add.s64 	%rd14, %rd4, %rd13;
	ld.global.u8 	%rs5, [%rd14];
	st.shared.u8 	[%r6+4], %rs5;
	add.s32 	%r27, %r22, 5;
	cvt.u64.u32 	%rd15, %r27;
	add.s64 	%rd16, %rd4, %rd15;
	ld.global.u8 	%rs6, [%rd16];
	st.shared.u8 	[%r6+5], %rs6;
	add.s32 	%r28, %r22, 6;
	cvt.u64.u32 	%rd17, %r28;
	add.s64 	%rd18, %rd4, %rd17;
	ld.global.u8 	%rs7, [%rd18];
	st.shared.u8 	[%r6+6], %rs7;
	add.s32 	%r29, %r22, 7;
	cvt.u64.u32 	%rd19, %r29;
	add.s64 	%rd20, %rd4, %rd19;
	ld.global.u8 	%rs8, [%rd20];
	st.shared.u8 	[%r6+7], %rs8;
$L__BB1_3:
	setp.ne.s32 	%p6, %r1, 0;
	@%p6 bra 	$L__BB1_5;
	cvta.to.global.u64 	%rd21, %rd2;
	mul.lo.s32 	%r30, %r9, %r18;
	cvt.u64.u32 	%rd22, %r30;
	add.s64 	%rd23, %rd21, %rd22;
	ld.global.u8 	%rs9, [%rd23];
	st.shared.u8 	[%r7], %rs9;
	add.s32 	%r31, %r30, 1;
	cvt.u64.u32 	%rd24, %r31;
	add.s64 	%rd25, %rd21, %rd24;
	ld.global.u8 	%rs10, [%rd25];
	st.shared.u8 	[%r7+1], %rs10;
	add.s32 	%r32, %r30, 2;
	cvt.u64.u32 	%rd26, %r32;
	add.s64 	%rd27, %rd21, %rd26;
	ld.global.u8 	%rs11, [%rd27];
	st.shared.u8 	[%r7+2], %rs11;
	add.s32 	%r33, %r30, 3;
	cvt.u64.u32 	%rd28, %r33;
	add.s64 	%rd29, %rd21, %rd28;
	ld.global.u8 	%rs12, [%rd29];
	st.shared.u8 	[%r7+3], %rs12;
	add.s32 	%r34, %r30, 4;
	cvt.u64.u32 	%rd30, %r34;
	add.s64 	%rd31, %rd21, %rd30;
	ld.global.u8 	%rs13, [%rd31];
	st.shared.u8 	[%r7+4], %rs13;
	add.s32 	%r35, %r30, 5;
	cvt.u64.u32 	%rd32, %r35;
	add.s64 	%rd33, %rd21, %rd32;
	ld.global.u8 	%rs14, [%rd33];
	st.shared.u8 	[%r7+5], %rs14;
	add.s32 	%r36, %r30, 6;
	cvt.u64.u32 	%rd34, %r36;
	add.s64 	%rd35, %rd21, %rd34;
	ld.global.u8 	%rs15, [%rd35];
	st.shared.u8 	[%r7+6], %rs15;
	add.s32 	%r37, %r30, 7;
	cvt.u64.u32 	%rd36, %r37;
	add.s64 	%rd37, %rd21, %rd36;
	ld.global.u8 	%rs16, [%rd37];
	st.shared.u8 	[%r7+7], %rs16;
$L__BB1_5:
	bar.sync 	0;
	@%p4 bra 	$L__BB1_7;
	add.u64 	%rd39, %SPL, 0;
	mov.b16 	%rs17, 0;
	st.local.u8 	[%rd39], %rs17;
	st.local.u8 	[%rd39+1], %rs17;
	st.local.u8 	[%rd39+2], %rs17;
	st.local.u8 	[%rd39+3], %rs17;
	st.local.u8 	[%rd39+4], %rs17;
	st.local.u8 	[%rd39+5], %rs17;
	st.local.u8 	[%rd39+6], %rs17;
	st.local.u8 	[%rd39+7], %rs17;
	st.local.u8 	[%rd39+8], %rs17;
	st.local.u8 	[%rd39+9], %rs17;
	st.local.u8 	[%rd39+10], %rs17;
	st.local.u8 	[%rd39+11], %rs17;
	st.local.u8 	[%rd39+12], %rs17;
	st.local.u8 	[%rd39+13], %rs17;
	st.local.u8 	[%rd39+14], %rs17;
	ld.shared.u8 	%rs18, [%r6];
	ld.shared.u8 	%rs19, [%r7];
	setp.ne.s16 	%p8, %rs18, %rs19;
	selp.u16 	%rs20, 1, 0, %p8;
	cvt.u64.u16 	%rd40, %rs18;
	add.s64 	%rd41, %rd39, %rd40;
	ld.local.u8 	%rs21, [%rd41];
	add.s16 	%rs22, %rs21, %rs20;
	st.local.u8 	[%rd41], %rs22;
	ld.shared.u8 	%rs23, [%r6+1];
	ld.shared.u8 	%rs24, [%r7+1];
	setp.ne.s16 	%p9, %rs23, %rs24;
	selp.u16 	%rs25, 1, 0, %p9;
	cvt.u64.u16 	%rd42, %rs23;
	add.s64 	%rd43, %rd39, %rd42;
	ld.local.u8 	%rs26, [%rd43];
	add.s16 	%rs27, %rs26, %rs25;
	st.local.u8 	[%rd43], %rs27;
	ld.shared.u8 	%rs28, [%r6+2];
	ld.shared.u8 	%rs29, [%r7+2];
	setp.ne.s16 	%p10, %rs28, %rs29;
	selp.u16 	%rs30, 1, 0, %p10;
	cvt.u64.u16 	%rd44, %rs28;
	add.s64 	%rd45, %rd39, %rd44;
	ld.local.u8 	%rs31, [%rd45];
	add.s16 	%rs32, %rs31, %rs30;
	st.local.u8 	[%rd45], %rs32;
	ld.shared.u8 	%rs33, [%r6+3];
	ld.shared.u8 	%rs34, [%r7+3];
	setp.ne.s16 	%p11, %rs33, %rs34;
	selp.u16 	%rs35, 1, 0, %p11;
	cvt.u64.u16 	%rd46, %rs33;
	add.s64 	%rd47, %rd39, %rd46;
	ld.local.u8 	%rs36, [%rd47];
	add.s16 	%rs37, %rs36, %rs35;
	st.local.u8 	[%rd47], %rs37;
	ld.shared.u8 	%rs38, [%r6+4];
	ld.shared.u8 	%rs39, [%r7+4];
	setp.ne.s16 	%p12, %rs38, %rs39;
	selp.u16 	%rs40, 1, 0, %p12;
	cvt.u64.u16 	%rd48, %rs38;
	add.s64 	%rd49, %rd39, %rd48;
	ld.local.u8 	%rs41, [%rd49];
	add.s16 	%rs42, %rs41, %rs40;
	st.local.u8 	[%rd49], %rs42;
	ld.shared.u8 	%rs43, [%r6+5];
	ld.shared.u8 	%rs44, [%r7+5];
	setp.ne.s16 	%p13, %rs43, %rs44;
	selp.u16 	%rs45, 1, 0, %p13;
	cvt.u64.u16 	%rd50, %rs43;
	add.s64 	%rd51, %rd39, %rd50;
	ld.local.u8 	%rs46, [%rd51];
	add.s16 	%rs47, %rs46, %rs45;
	st.local.u8 	[%rd51], %rs47;
	ld.shared.u8 	%rs48, [%r6+6];
	ld.shared.u8 	%rs49, [%r7+6];
	setp.ne.s16 	%p14, %rs48, %rs49;
	selp.u16 	%rs50, 1, 0, %p14;
	cvt.u64.u16 	%rd52, %rs48;
	add.s64 	%rd53, %rd39, %rd52;
	ld.local.u8 	%rs51, [%rd53];
	add.s16 	%rs52, %rs51, %rs50;
	st.local.u8 	[%rd53], %rs52;
	ld.shared.u8 	%rs53, [%r6+7];
	ld.shared.u8 	%rs54, [%r7+7];
	setp.ne.s16 	%p15, %rs53, %rs54;
	selp.u16 	%rs55, 1, 0, %p15;
	cvt.u64.u16 	%rd54, %rs53;
	add.s64 	%rd55, %rd39, %rd54;
	ld.local.u8 	%rs56, [%rd55];
	add.s16 	%rs57, %rs56, %rs55;
	st.local.u8 	[%rd55], %rs57;
	add.s32 	%r39, %r21, %r3;
	ld.shared.u8 	%rd56, [%r39];
	add.s64 	%rd57, %rd39, %rd56;
	ld.local.u8 	%rs58, [%rd57];
	setp.eq.s16 	%p16, %rs58, 0;
	selp.b16 	%rs59, 0, %rs20, %p16;
	sub.s16 	%rs60, %rs58, %rs59;
	st.local.u8 	[%rd57], %rs60;
	add.s16 	%rs61, %rs59, %rs20;
	ld.shared.u8 	%rd58, [%r39+1];
	add.s64 	%rd59, %rd39, %rd58;
	ld.local.u8 	%rs62, [%rd59];
	setp.eq.s16 	%p17, %rs62, 0;
	selp.b16 	%rs63, 0, %rs25, %p17;
	sub.s16 	%rs64, %rs62, %rs63;
	st.local.u8 	[%rd59], %rs64;
	add.s16 	%rs65, %rs63, %rs25;
	ld.shared.u8 	%rd60, [%r39+2];
	add.s64 	%rd61, %rd39, %rd60;
	ld.local.u8 	%rs66, [%rd61];
	setp.eq.s16 	%p18, %rs66, 0;
	selp.b16 	%rs67, 0, %rs30, %p18;
	sub.s16 	%rs68, %rs66, %rs67;
	st.local.u8 	[%rd61], %rs68;
	add.s16 	%rs69, %rs67, %rs30;
	ld.shared.u8 	%rd62, [%r39+3];
	add.s64 	%rd63, %rd39, %rd62;
	ld.local.u8 	%rs70, [%rd63];
	setp.eq.s16 	%p19, %rs70, 0;
	selp.b16 	%rs71, 0, %rs35, %p19;
	sub.s16 	%rs72, %rs70, %rs71;
	st.local.u8 	[%rd63], %rs72;
	add.s16 	%rs73, %rs71, %rs35;
	ld.shared.u8 	%rd64, [%r39+4];
	add.s64 	%rd65, %rd39, %rd64;
	ld.local.u8 	%rs74, [%rd65];
	setp.eq.s16 	%p20, %rs74, 0;
	selp.b16 	%rs75, 0, %rs40, %p20;
	sub.s16 	%rs76, %rs74, %rs75;
	st.local.u8 	[%rd65], %rs76;
	add.s16 	%rs77, %rs75, %rs40;
	ld.shared.u8 	%rd66, [%r39+5];
	add.s64 	%rd67, %rd39, %rd66;
	ld.local.u8 	%rs78, [%rd67];
	setp.eq.s16 	%p21, %rs78, 0;
	selp.b16 	%rs79, 0, %rs45, %p21;
	sub.s16 	%rs80, %rs78, %rs79;
	st.local.u8 	[%rd67], %rs80;
	add.s16 	%rs81, %rs79, %rs45;
	ld.shared.u8 	%rd68, [%r39+6];
	add.s64 	%rd69, %rd39, %rd68;
	ld.local.u8 	%rs82, [%rd69];
	setp.eq.s16 	%p22, %rs82, 0;
	selp.b16 	%rs83, 0, %rs50, %p22;
	sub.s16 	%rs84, %rs82, %rs83;
	st.local.u8 	[%rd69], %rs84;
	add.s16 	%rs85, %rs83, %rs50;
	ld.shared.u8 	%rd70, [%r39+7];
	add.s64 	%rd71, %rd39, %rd70;
	ld.local.u8 	%rs86, [%rd71];
	setp.eq.s16 	%p23, %rs86, 0;
	selp.b16 	%rs87, 0, %rs55, %p23;
	add.s16 	%rs88, %rs87, %rs55;
	shl.b32 	%r40, %r2, 3;
	mad.lo.s32 	%r41, %r10, %r18, %r40;
	cvt.s64.s32 	%rd72, %r41;
	cvta.to.global.u64 	%rd73, %rd3;
	add.s64 	%rd74, %rd73, %rd72;
	st.global.u8 	[%rd74], %rs61;
	st.global.u8 	[%rd74+1], %rs65;
	st.global.u8 	[%rd74+2], %rs69;
	st.global.u8 	[%rd74+3], %rs73;
	st.global.u8 	[%rd74+4], %rs77;
	st.global.u8 	[%rd74+5], %rs81;
	st.global.u8 	[%rd74+6], %rs85;
	st.global.u8 	[%rd74+7], %rs88;
$L__BB1_7:
	ret;

}


// ===== COMPILED SASS (sm_100) =====

	.target	sm_100

	.elftype	@"ET_EXEC"


//--------------------- .note.nv.tkinfo           --------------------------
	.section	.note.nv.tkinfo,"",@"SHT_NOTE"
	.sectionflags	@"SHF_NOTE_NV_TKINFO"
	.tkinfo
        /*0018*/ 	.word	0x00000002
        /*0030*/ 	.string	""
        /*0030*/ 	.string	"ptxas"
        /*0030*/ 	.string	"Cuda compilation tools, release 13.0, V13.0.88"
        /*0030*/ 	.string	"Build cuda_13.0.r13.0/compiler.36424714_0"
        /*0030*/ 	.string	"-arch sm_100 -m 64 "



//--------------------- .note.nv.cuinfo           --------------------------
	.section	.note.nv.cuinfo,"",@"SHT_NOTE"
	.sectionflags	@"SHF_NOTE_NV_CUINFO"
        /*0018*/ 	.short	0x0002
        /*001a*/ 	.short	0x0064
        /*001c*/ 	.short	0x0082
	.zero		2


//--------------------- .nv.info                  --------------------------
	.section	.nv.info,"",@"SHT_CUDA_INFO"
	.align	4


	//----- nvinfo : EIATTR_REGCOUNT
	.align		4
        /*0000*/ 	.byte	0x04, 0x2f
        /*0002*/ 	.short	(.L_2 - .L_1)
	.align		4
.L_1:
        /*0004*/ 	.word	index@(_Z9vectorAddPKdS0_Pdi)
        /*0008*/ 	.word	0x0000000e


	//----- nvinfo : EIATTR_FRAME_SIZE
	.align		4
.L_2:
        /*000c*/ 	.byte	0x04, 0x11
        /*000e*/ 	.short	(.L_4 - .L_3)
	.align		4
.L_3:
        /*0010*/ 	.word	index@(_Z9vectorAddPKdS0_Pdi)
        /*0014*/ 	.word	0x00000000


	//----- nvinfo : EIATTR_REGCOUNT
	.align		4
.L_4:
        /*0018*/ 	.byte	0x04, 0x2f
        /*001a*/ 	.short	(.L_6 - .L_5)
	.align		4
.L_5:
        /*001c*/ 	.word	index@(_Z20generate_clue_kernelPKhjjPhjjS1_j)
        /*0020*/ 	.word	0x0000001e


	//----- nvinfo : EIATTR_FRAME_SIZE
	.align		4
.L_6:
        /*0024*/ 	.byte	0x04, 0x11
        /*0026*/ 	.short	(.L_8 - .L_7)
	.align		4
.L_7:
        /*0028*/ 	.word	index@(_Z20generate_clue_kernelPKhjjPhjjS1_j)
        /*002c*/ 	.word	0x00000010


	//----- nvinfo : EIATTR_MIN_STACK_SIZE
	.align		4
.L_8:
        /*0030*/ 	.byte	0x04, 0x12
        /*0032*/ 	.short	(.L_10 - .L_9)
	.align		4
.L_9:
        /*0034*/ 	.word	index@(_Z20generate_clue_kernelPKhjjPhjjS1_j)
        /*0038*/ 	.word	0x00000010


	//----- nvinfo : EIATTR_MIN_STACK_SIZE
	.align		4
.L_10:
        /*003c*/ 	.byte	0x04, 0x12
        /*003e*/ 	.short	(.L_12 - .L_11)
	.align		4
.L_11:
        /*0040*/ 	.word	index@(_Z9vectorAddPKdS0_Pdi)
        /*0044*/ 	.word	0x00000000
.L_12:


//--------------------- .nv.compat                --------------------------
	.section	.nv.compat,"",@"SHT_CUDA_COMPAT_INFO"
	.align	4
        /*0000*/ 	.byte	0x02, 0x09, 0x00, 0x00, 0x02, 0x02, 0x01, 0x00, 0x02, 0x05, 0x05, 0x00, 0x03, 0x07, 0x01, 0x01
        /*0010*/ 	.byte	0x02, 0x03, 0x00, 0x00, 0x02, 0x06, 0x01, 0x00, 0x04, 0x0b, 0x08, 0x00, 0x01, 0x00, 0x00, 0x00
        /*0020*/ 	.byte	0x00, 0x00, 0x00, 0x00


//--------------------- .nv.info._Z20generate_clue_kernelPKhjjPhjjS1_j --------------------------
	.section	.nv.info._Z20generate_clue_kernelPKhjjPhjjS1_j,"",@"SHT_CUDA_INFO"
	.sectionflags	@""
	.align	4


	//----- nvinfo : EIATTR_CUDA_API_VERSION
	.align		4
        /*0000*/ 	.byte	0x04, 0x37
        /*0002*/ 	.short	(.L_14 - .L_13)
.L_13:
        /*0004*/ 	.word	0x00000082


	//----- nvinfo : EIATTR_KPARAM_INFO
	.align		4
.L_14:
        /*0008*/ 	.byte	0x04, 0x17
        /*000a*/ 	.short	(.L_16 - .L_15)
.L_15:
        /*000c*/ 	.word	0x00000000
        /*0010*/ 	.short	0x0007
        /*0012*/ 	.short	0x0028
        /*0014*/ 	.byte	0x00, 0xf0, 0x11, 0x00


	//----- nvinfo : EIATTR_KPARAM_INFO
	.align		4
.L_16:
        /*0018*/ 	.byte	0x04, 0x17
        /*001a*/ 	.short	(.L_18 - .L_17)
.L_17:
        /*001c*/ 	.word	0x00000000
        /*0020*/ 	.short	0x0006
        /*0022*/ 	.short	0x0020
        /*0024*/ 	.byte	0x00, 0xf5, 0x21, 0x00


	//----- nvinfo : EIATTR_KPARAM_INFO
	.align		4
.L_18:
        /*0028*/ 	.byte	0x04, 0x17
        /*002a*/ 	.short	(.L_20 - .L_19)
.L_19:
        /*002c*/ 	.word	0x00000000
        /*0030*/ 	.short	0x0005
        /*0032*/ 	.short	0x001c
        /*0034*/ 	.byte	0x00, 0xf0, 0x11, 0x00


	//----- nvinfo : EIATTR_KPARAM_INFO
	.align		4
.L_20:
        /*0038*/ 	.byte	0x04, 0x17
        /*003a*/ 	.short	(.L_22 - .L_21)
.L_21:
        /*003c*/ 	.word	0x00000000
        /*0040*/ 	.short	0x0004
        /*0042*/ 	.short	0x0018
        /*0044*/ 	.byte	0x00, 0xf0, 0x11, 0x00


	//----- nvinfo : EIATTR_KPARAM_INFO
	.align		4
.L_22:
        /*0048*/ 	.byte	0x04, 0x17
        /*004a*/ 	.short	(.L_24 - .L_23)
.L_23:
        /*004c*/ 	.word	0x00000000
        /*0050*/ 	.short	0x0003
        /*0052*/ 	.short	0x0010
        /*0054*/ 	.byte	0x00, 0xf5, 0x21, 0x00


	//----- nvinfo : EIATTR_KPARAM_INFO
	.align		4
.L_24:
        /*0058*/ 	.byte	0x04, 0x17
        /*005a*/ 	.short	(.L_26 - .L_25)
.L_25:
        /*005c*/ 	.word	0x00000000
        /*0060*/ 	.short	0x0002
        /*0062*/ 	.short	0x000c
        /*0064*/ 	.byte	0x00, 0xf0, 0x11, 0x00


	//----- nvinfo : EIATTR_KPARAM_INFO
	.align		4
.L_26:
        /*0068*/ 	.byte	0x04, 0x17
        /*006a*/ 	.short	(.L_28 - .L_27)
.L_27:
        /*006c*/ 	.word	0x00000000
        /*0070*/ 	.short	0x0001
        /*0072*/ 	.short	0x0008
        /*0074*/ 	.byte	0x00, 0xf0, 0x11, 0x00


	//----- nvinfo : EIATTR_KPARAM_INFO
	.align		4
.L_28:
        /*0078*/ 	.byte	0x04, 0x17
        /*007a*/ 	.short	(.L_30 - .L_29)
.L_29:
        /*007c*/ 	.word	0x00000000
        /*0080*/ 	.short	0x0000
        /*0082*/ 	.short	0x0000
        /*0084*/ 	.byte	0x00, 0xf5, 0x21, 0x00


	//----- nvinfo : EIATTR_SPARSE_MMA_MASK
	.align		4
.L_30:
        /*0088*/ 	.byte	0x03, 0x50
        /*008a*/ 	.short	0x0000


	//----- nvinfo : EIATTR_MAXREG_COUNT
	.align		4
        /*008c*/ 	.byte	0x03, 0x1b
        /*008e*/ 	.short	0x00ff


	//----- nvinfo : EIATTR_NUM_BARRIERS
	.align		4
        /*0090*/ 	.byte	0x02, 0x4c
        /*0092*/ 	.byte	0x01
	.zero		1


	//----- nvinfo : EIATTR_MERCURY_ISA_VERSION
	.align		4
        /*0094*/ 	.byte	0x03, 0x5f
        /*0096*/ 	.short	0x0101


	//----- nvinfo : EIATTR_VRC_CTA_INIT_COUNT
	.align		4
        /*0098*/ 	.byte	0x02, 0x4a
	.zero		1
	.zero		1


	//----- nvinfo : EIATTR_EXIT_INSTR_OFFSETS
	.align		4
        /*009c*/ 	.byte	0x04, 0x1c
        /*009e*/ 	.short	(.L_32 - .L_31)


	//   ....[0]....
.L_31:
        /*00a0*/ 	.word	0x00000740


	//   ....[1]....
        /*00a4*/ 	.word	0x000011f0


	//----- nvinfo : EIATTR_CRS_STACK_SIZE
	.align		4
.L_32:
        /*00a8*/ 	.byte	0x04, 0x1e
        /*00aa*/ 	.short	(.L_34 - .L_33)
.L_33:
        /*00ac*/ 	.word	0x00000000


	//----- nvinfo : EIATTR_CBANK_PARAM_SIZE
	.align		4
.L_34:
        /*00b0*/ 	.byte	0x03, 0x19
        /*00b2*/ 	.short	0x002c


	//----- nvinfo : EIATTR_PARAM_CBANK
	.align		4
        /*00b4*/ 	.byte	0x04, 0x0a
        /*00b6*/ 	.short	(.L_36 - .L_35)
	.align		4
.L_35:
        /*00b8*/ 	.word	index@(.nv.constant0._Z20generate_clue_kernelPKhjjPhjjS1_j)
        /*00bc*/ 	.short	0x0380
        /*00be*/ 	.short	0x002c


	//----- nvinfo : EIATTR_SW_WAR
	.align		4
.L_36:
        /*00c0*/ 	.byte	0x04, 0x36
        /*00c2*/ 	.short	(.L_38 - .L_37)
.L_37:
        /*00c4*/ 	.word	0x00000008
.L_38:


//--------------------- .nv.info._Z9vectorAddPKdS0_Pdi --------------------------
	.section	.nv.info._Z9vectorAddPKdS0_Pdi,"",@"SHT_CUDA_INFO"
	.sectionflags	@""
	.align	4


	//----- nvinfo : EIATTR_CUDA_API_VERSION
	.align		4
        /*0000*/ 	.byte	0x04, 0x37
        /*0002*/ 	.short	(.L_40 - .L_39)
.L_39:
        /*0004*/ 	.word	0x00000082


	//----- nvinfo : EIATTR_KPARAM_INFO
	.align		4
.L_40:
        /*0008*/ 	.byte	0x04, 0x17
        /*000a*/ 	.short	(.L_42 - .L_41)
.L_41:
        /*000c*/ 	.word	0x00000000
        /*0010*/ 	.short	0x0003
        /*0012*/ 	.short	0x0018
        /*0014*/ 	.byte	0x00, 0xf0, 0x11, 0x00


	//----- nvinfo : EIATTR_KPARAM_INFO
	.align		4
.L_42:
        /*0018*/ 	.byte	0x04, 0x17
        /*001a*/ 	.short	(.L_44 - .L_43)
.L_43:
        /*001c*/ 	.word	0x00000000
        /*0020*/ 	.short	0x0002
        /*0022*/ 	.short	0x0010
        /*0024*/ 	.byte	0x00, 0xf5, 0x21, 0x00


	//----- nvinfo : EIATTR_KPARAM_INFO
	.align		4
.L_44:
        /*0028*/ 	.byte	0x04, 0x17
        /*002a*/ 	.short	(.L_46 - .L_45)
.L_45:
        /*002c*/ 	.word	0x00000000
        /*0030*/ 	.short	0x0001
        /*0032*/ 	.short	0x0008
        /*0034*/ 	.byte	0x00, 0xf5, 0x21, 0x00


	//----- nvinfo : EIATTR_KPARAM_INFO
	.align		4
.L_46:
        /*0038*/ 	.byte	0x04, 0x17
        /*003a*/ 	.short	(.L_48 - .L_47)
.L_47:
        /*003c*/ 	.word	0x00000000
        /*0040*/ 	.short	0x0000
        /*0042*/ 	.short	0x0000
        /*0044*/ 	.byte	0x00, 0xf5, 0x21, 0x00


	//----- nvinfo : EIATTR_SPARSE_MMA_MASK
	.align		4
.L_48:
        /*0048*/ 	.byte	0x03, 0x50
        /*004a*/ 	.short	0x0000


	//----- nvinfo : EIATTR_MAXREG_COUNT
	.align		4
        /*004c*/ 	.byte	0x03, 0x1b
        /*004e*/ 	.short	0x00ff


	//----- nvinfo : EIATTR_MERCURY_ISA_VERSION
	.align		4
        /*0050*/ 	.byte	0x03, 0x5f
        /*0052*/ 	.short	0x0101


	//----- nvinfo : EIATTR_VRC_CTA_INIT_COUNT
	.align		4
        /*0054*/ 	.byte	0x02, 0x4a
	.zero		1
	.zero		1


	//----- nvinfo : EIATTR_EXIT_INSTR_OFFSETS
	.align		4
        /*0058*/ 	.byte	0x04, 0x1c
        /*005a*/ 	.short	(.L_50 - .L_49)


	//   ....[0]....
.L_49:
        /*005c*/ 	.word	0x00000070


	//   ....[1]....
        /*0060*/ 	.word	0x00000130


	//----- nvinfo : EIATTR_CBANK_PARAM_SIZE
	.align		4
.L_50:
        /*0064*/ 	.byte	0x03, 0x19
        /*0066*/ 	.short	0x001c


	//----- nvinfo : EIATTR_PARAM_CBANK
	.align		4
        /*0068*/ 	.byte	0x04, 0x0a
        /*006a*/ 	.short	(.L_52 - .L_51)
	.align		4
.L_51:
        /*006c*/ 	.word	index@(.nv.constant0._Z9vectorAddPKdS0_Pdi)
        /*0070*/ 	.short	0x0380
        /*0072*/ 	.short	0x001c


	//----- nvinfo : EIATTR_SW_WAR
	.align		4
.L_52:
        /*0074*/ 	.byte	0x04, 0x36
        /*0076*/ 	.short	(.L_54 - .L_53)
.L_53:
        /*0078*/ 	.word	0x00000008
.L_54:


//--------------------- .nv.callgraph             --------------------------
	.section	.nv.callgraph,"",@"SHT_CUDA_CALLGRAPH"
	.align	4
	.sectionentsize	8
	.align		4
        /*0000*/ 	.word	0x00000000
	.align		4
        /*0004*/ 	.word	0xffffffff
	.align		4
        /*0008*/ 	.word	0x00000000
	.align		4
        /*000c*/ 	.word	0xfffffffe
	.align		4
        /*0010*/ 	.word	0x00000000
	.align		4
        /*0014*/ 	.word	0xfffffffd
	.align		4
        /*0018*/ 	.word	0x00000000
	.align		4
        /*001c*/ 	.word	0xfffffffc


//--------------------- .nv.constant4             --------------------------
	.section	.nv.constant4,"a",@progbits
	.align	8
	.align		8
.nv.constant4:
        /*0000*/ 	.dword	SYMBOL_TABLE


//--------------------- .text._Z20generate_clue_kernelPKhjjPhjjS1_j --------------------------
	.section	.text._Z20generate_clue_kernelPKhjjPhjjS1_j,"ax",@progbits
	.align	128
        .global         _Z20generate_clue_kernelPKhjjPhjjS1_j
        .type           _Z20generate_clue_kernelPKhjjPhjjS1_j,@function
        .size           _Z20generate_clue_kernelPKhjjPhjjS1_j,(.L_x_6 - _Z20generate_clue_kernelPKhjjPhjjS1_j)
        .other          _Z20generate_clue_kernelPKhjjPhjjS1_j,@"STO_CUDA_ENTRY STV_DEFAULT"
_Z20generate_clue_kernelPKhjjPhjjS1_j:
.text._Z20generate_clue_kernelPKhjjPhjjS1_j:
[----:B------:R-:W0:Y:S01]  /*0000*/  LDC R1, c[0x0][0x37c] ;  /* 0x0000df00ff017b82 */ /* 0x000e220000000800 */
[----:B------:R-:W1:Y:S01]  /*0010*/  S2R R2, SR_TID.Y ;  /* 0x0000000000027919 */ /* 0x000e620000002200 */
[----:B------:R-:W2:Y:S06]  /*0020*/  LDCU UR7, c[0x0][0x360] ;  /* 0x00006c00ff0777ac */ /* 0x000eac0008000800 */
[----:B------:R-:W3:Y:S01]  /*0030*/  S2UR UR6, SR_CgaCtaId ;  /* 0x00000000000679c3 */ /* 0x000ee20000008800 */
[----:B------:R-:W-:Y:S01]  /*0040*/  BSSY.RECONVERGENT B0, `(.L_x_0) ;  /* 0x000006e000007945 */ /* 0x000fe20003800200 */
[----:B------:R-:W1:Y:S01]  /*0050*/  S2R R3, SR_CTAID.Y ;  /* 0x0000000000037919 */ /* 0x000e620000002600 */
[----:B------:R-:W1:Y:S01]  /*0060*/  LDCU UR4, c[0x0][0x364] ;  /* 0x00006c80ff0477ac */ /* 0x000e620008000800 */
[----:B0-----:R-:W-:Y:S01]  /*0070*/  VIADD R1, R1, 0xfffffff0 ;  /* 0xfffffff001017836 */ /* 0x001fe20000000000 */
[----:B------:R-:W2:Y:S01]  /*0080*/  S2R R11, SR_TID.X ;  /* 0x00000000000b7919 */ /* 0x000ea20000002100 */
[----:B------:R-:W0:Y:S01]  /*0090*/  LDCU UR10, c[0x0][0x398] ;  /* 0x00007300ff0a77ac */ /* 0x000e220008000800 */
[----:B------:R-:W2:Y:S01]  /*00a0*/  S2R R0, SR_CTAID.X ;  /* 0x0000000000007919 */ /* 0x000ea20000002500 */
[----:B------:R-:W4:Y:S01]  /*00b0*/  LDCU UR11, c[0x0][0x388] ;  /* 0x00007100ff0b77ac */ /* 0x000f220008000800 */
[----:B------:R-:W2:Y:S01]  /*00c0*/  LDCU.64 UR8, c[0x0][0x358] ;  /* 0x00006b00ff0877ac */ /* 0x000ea20008000a00 */
[----:B-1----:R-:W-:Y:S01]  /*00d0*/  IMAD R10, R3, UR4, R2 ;  /* 0x00000004030a7c24 */ /* 0x002fe2000f8e0202 */
[----:B------:R-:W-:-:S02]  /*00e0*/  UMOV UR4, 0x400 ;  /* 0x0000040000047882 */ /* 0x000fc40000000000 */
[----:B------:R-:W-:Y:S02]  /*00f0*/  UIADD3 UR5, UPT, UPT, UR4, 0x100, URZ ;  /* 0x0000010004057890 */ /* 0x000fe4000fffe0ff */
[----:B0-----:R-:W-:Y:S01]  /*0100*/  ISETP.GE.U32.AND P0, PT, R10, UR10, PT ;  /* 0x0000000a0a007c0c */ /* 0x001fe2000bf06070 */
[----:B---3--:R-:W-:Y:S01]  /*0110*/  ULEA UR4, UR6, UR4, 0x18 ;  /* 0x0000000406047291 */ /* 0x008fe2000f8ec0ff */
[----:B--2---:R-:W-:Y:S01]  /*0120*/  IMAD R9, R0, UR7, R11 ;  /* 0x0000000700097c24 */ /* 0x004fe2000f8e020b */
[----:B------:R-:W-:-:S04]  /*0130*/  ULEA UR5, UR6, UR5, 0x18 ;  /* 0x0000000506057291 */ /* 0x000fc8000f8ec0ff */
[----:B------:R-:W-:Y:S02]  /*0140*/  LEA R13, R11, UR4, 0x3 ;  /* 0x000000040b0d7c11 */ /* 0x000fe4000f8e18ff */
[----:B----4-:R-:W-:Y:S02]  /*0150*/  ISETP.LT.U32.AND P0, PT, R9, UR11, !P0 ;  /* 0x0000000b09007c0c */ /* 0x010fe4000c701070 */
[----:B------:R-:W-:-:S11]  /*0160*/  LEA R12, R2, UR5, 0x3 ;  /* 0x00000005020c7c11 */ /* 0x000fd6000f8e18ff */
[----:B------:R-:W-:Y:S05]  /*0170*/  @!P0 BRA `(.L_x_1) ;  /* 0x0000000400688947 */ /* 0x000fea0003800000 */
[----:B------:R-:W-:Y:S01]  /*0180*/  ISETP.NE.AND P2, PT, R2, RZ, PT ;  /* 0x000000ff0200720c */ /* 0x000fe20003f45270 */
[----:B------:R-:W-:Y:S01]  /*0190*/  BSSY.RECONVERGENT B1, `(.L_x_2) ;  /* 0x000002d000017945 */ /* 0x000fe20003800200 */
[----:B------:R-:W-:-:S11]  /*01a0*/  ISETP.NE.AND P1, PT, R11, RZ, PT ;  /* 0x000000ff0b00720c */ /* 0x000fd60003f25270 */
[----:B------:R-:W-:Y:S05]  /*01b0*/  @P2 BRA `(.L_x_3) ;  /* 0x0000000000a82947 */ /* 0x000fea0003800000 */
[----:B------:R-:W0:Y:S01]  /*01c0*/  LDCU UR4, c[0x0][0x38c] ;  /* 0x00007180ff0477ac */ /* 0x000e220008000800 */
[----:B------:R-:W1:Y:S01]  /*01d0*/  LDCU.64 UR6, c[0x0][0x380] ;  /* 0x00007000ff0677ac */ /* 0x000e620008000a00 */
[----:B0-----:R-:W-:-:S04]  /*01e0*/  IMAD R3, R9, UR4, RZ ;  /* 0x0000000409037c24 */ /* 0x001fc8000f8e02ff */
[C---:B------:R-:W-:Y:S01]  /*01f0*/  VIADD R18, R3.reuse, 0x2 ;  /* 0x0000000203127836 */ /* 0x040fe20000000000 */
[C---:B-1----:R-:W-:Y:S01]  /*0200*/  IADD3 R4, P2, PT, R3.reuse, UR6, RZ ;  /* 0x0000000603047c10 */ /* 0x042fe2000ff5e0ff */
[C---:B------:R-:W-:Y:S01]  /*0210*/  VIADD R16, R3.reuse, 0x1 ;  /* 0x0000000103107836 */ /* 0x040fe20000000000 */
[----:B------:R-:W-:-:S03]  /*0220*/  IADD3 R2, PT, PT, R3, 0x4, RZ ;  /* 0x0000000403027810 */ /* 0x000fc60007ffe0ff */
[----:B------:R-:W-:Y:S01]  /*0230*/  IMAD.X R5, RZ, RZ, UR7, P2 ;  /* 0x00000007ff057e24 */ /* 0x000fe200090e06ff */
[----:B------:R-:W-:Y:S01]  /*0240*/  IADD3 R18, P2, PT, R18, UR6, RZ ;  /* 0x0000000612127c10 */ /* 0x000fe2000ff5e0ff */
[C---:B------:R-:W-:Y:S01]  /*0250*/  VIADD R14, R3.reuse, 0x3 ;  /* 0x00000003030e7836 */ /* 0x040fe20000000000 */
[----:B------:R-:W-:Y:S01]  /*0260*/  IADD3 R16, P3, PT, R16, UR6, RZ ;  /* 0x0000000610107c10 */ /* 0x000fe2000ff7e0ff */
[C---:B------:R-:W-:Y:S01]  /*0270*/  VIADD R6, R3.reuse, 0x5 ;  /* 0x0000000503067836 */ /* 0x040fe20000000000 */
[----:B------:R0:W2:Y:S01]  /*0280*/  LDG.E.U8 R0, desc[UR8][R4.64] ;  /* 0x0000000804007981 */ /* 0x0000a2000c1e1100 */
[----:B------:R-:W-:Y:S01]  /*0290*/  IMAD.X R19, RZ, RZ, UR7, P2 ;  /* 0x00000007ff137e24 */ /* 0x000fe200090e06ff */
[----:B------:R-:W-:Y:S01]  /*02a0*/  IADD3 R2, P2, PT, R2, UR6, RZ ;  /* 0x0000000602027c10 */ /* 0x000fe2000ff5e0ff */
[----:B------:R-:W-:Y:S01]  /*02b0*/  IMAD.X R17, RZ, RZ, UR7, P3 ;  /* 0x00000007ff117e24 */ /* 0x000fe200098e06ff */
[----:B------:R-:W-:Y:S01]  /*02c0*/  IADD3 R14, P3, PT, R14, UR6, RZ ;  /* 0x000000060e0e7c10 */ /* 0x000fe2000ff7e0ff */
[----:B------:R-:W-:-:S02]  /*02d0*/  VIADD R20, R3, 0x7 ;  /* 0x0000000703147836 */ /* 0x000fc40000000000 */
[----:B------:R-:W-:Y:S01]  /*02e0*/  VIADD R7, R3, 0x6 ;  /* 0x0000000603077836 */ /* 0x000fe20000000000 */
[----:B------:R1:W3:Y:S01]  /*02f0*/  LDG.E.U8 R8, desc[UR8][R16.64] ;  /* 0x0000000810087981 */ /* 0x0002e2000c1e1100 */
[----:B------:R-:W-:Y:S01]  /*0300*/  IMAD.X R3, RZ, RZ, UR7, P2 ;  /* 0x00000007ff037e24 */ /* 0x000fe200090e06ff */
[----:B------:R-:W-:Y:S01]  /*0310*/  IADD3 R6, P4, PT, R6, UR6, RZ ;  /* 0x0000000606067c10 */ /* 0x000fe2000ff9e0ff */
[----:B------:R-:W-:Y:S01]  /*0320*/  IMAD.X R15, RZ, RZ, UR7, P3 ;  /* 0x00000007ff0f7e24 */ /* 0x000fe200098e06ff */
[----:B0-----:R-:W-:Y:S01]  /*0330*/  IADD3 R4, P3, PT, R7, UR6, RZ ;  /* 0x0000000607047c10 */ /* 0x001fe2000ff7e0ff */
[----:B------:R-:W4:Y:S01]  /*0340*/  LDG.E.U8 R18, desc[UR8][R18.64] ;  /* 0x0000000812127981 */ /* 0x000f22000c1e1100 */
[----:B-1----:R-:W-:Y:S01]  /*0350*/  IADD3 R16, P2, PT, R20, UR6, RZ ;  /* 0x0000000614107c10 */ /* 0x002fe2000ff5e0ff */
[----:B------:R-:W-:Y:S01]  /*0360*/  IMAD.X R7, RZ, RZ, UR7, P4 ;  /* 0x00000007ff077e24 */ /* 0x000fe2000a0e06ff */
[----:B------:R-:W-:Y:S01]  /*0370*/  IADD3.X R5, PT, PT, RZ, UR7, RZ, P3, !PT ;  /* 0x00000007ff057c10 */ /* 0x000fe20009ffe4ff */
[----:B------:R-:W5:Y:S02]  /*0380*/  LDG.E.U8 R14, desc[UR8][R14.64] ;  /* 0x000000080e0e7981 */ /* 0x000f64000c1e1100 */
[----:B------:R-:W-:-:S02]  /*0390*/  IMAD.X R17, RZ, RZ, UR7, P2 ;  /* 0x00000007ff117e24 */ /* 0x000fc400090e06ff */
[----:B------:R-:W5:Y:S04]  /*03a0*/  LDG.E.U8 R2, desc[UR8][R2.64] ;  /* 0x0000000802027981 */ /* 0x000f68000c1e1100 */
[----:B------:R-:W5:Y:S04]  /*03b0*/  LDG.E.U8 R6, desc[UR8][R6.64] ;  /* 0x0000000806067981 */ /* 0x000f68000c1e1100 */
[----:B------:R-:W5:Y:S04]  /*03c0*/  LDG.E.U8 R4, desc[UR8][R4.64] ;  /* 0x0000000804047981 */ /* 0x000f68000c1e1100 */
[----:B------:R-:W5:Y:S04]  /*03d0*/  LDG.E.U8 R16, desc[UR8][R16.64] ;  /* 0x0000000810107981 */ /* 0x000f68000c1e1100 */
[----:B--2---:R0:W-:Y:S04]  /*03e0*/  STS.U8 [R13], R0 ;  /* 0x000000000d007388 */ /* 0x0041e80000000000 */
[----:B---3--:R0:W-:Y:S04]  /*03f0*/  STS.U8 [R13+0x1], R8 ;  /* 0x000001080d007388 */ /* 0x0081e80000000000 */
[----:B----4-:R0:W-:Y:S04]  /*0400*/  STS.U8 [R13+0x2], R18 ;  /* 0x000002120d007388 */ /* 0x0101e80000000000 */
[----:B-----5:R0:W-:Y:S04]  /*0410*/  STS.U8 [R13+0x3], R14 ;  /* 0x0000030e0d007388 */ /* 0x0201e80000000000 */
[----:B------:R0:W-:Y:S04]  /*0420*/  STS.U8 [R13+0x4], R2 ;  /* 0x000004020d007388 */ /* 0x0001e80000000000 */
[----:B------:R0:W-:Y:S04]  /*0430*/  STS.U8 [R13+0x5], R6 ;  /* 0x000005060d007388 */ /* 0x0001e80000000000 */
[----:B------:R0:W-:Y:S04]  /*0440*/  STS.U8 [R13+0x6], R4 ;  /* 0x000006040d007388 */ /* 0x0001e80000000000 */
[----:B------:R0:W-:Y:S02]  /*0450*/  STS.U8 [R13+0x7], R16 ;  /* 0x000007100d007388 */ /* 0x0001e40000000000 */
.L_x_3:
[----:B------:R-:W-:Y:S05]  /*0460*/  BSYNC.RECONVERGENT B1 ;  /* 0x0000000000017941 */ /* 0x000fea0003800200 */
.L_x_2:
[----:B------:R-:W-:Y:S05]  /*0470*/  @P1 BRA `(.L_x_1) ;  /* 0x0000000000a81947 */ /* 0x000fea0003800000 */
[----:B------:R-:W0:Y:S01]  /*0480*/  LDCU UR4, c[0x0][0x39c] ;  /* 0x00007380ff0477ac */ /* 0x000e220008000800 */
[----:B------:R-:W1:Y:S01]  /*0490*/  LDCU.64 UR6, c[0x0][0x390] ;  /* 0x00007200ff0677ac */ /* 0x000e620008000a00 */
[----:B0-----:R-:W-:-:S04]  /*04a0*/  IMAD R0, R10, UR4, RZ ;  /* 0x000000040a007c24 */ /* 0x001fc8000f8e02ff */
[C---:B------:R-:W-:Y:S01]  /*04b0*/  VIADD R16, R0.reuse, 0x1 ;  /* 0x0000000100107836 */ /* 0x040fe20000000000 */
[C---:B-1----:R-:W-:Y:S01]  /*04c0*/  IADD3 R4, P1, PT, R0.reuse, UR6, RZ ;  /* 0x0000000600047c10 */ /* 0x042fe2000ff3e0ff */
[C---:B------:R-:W-:Y:S02]  /*04d0*/  VIADD R22, R0.reuse, 0x2 ;  /* 0x0000000200167836 */ /* 0x040fe40000000000 */
[----:B------:R-:W-:Y:S01]  /*04e0*/  VIADD R2, R0, 0x4 ;  /* 0x0000000400027836 */ /* 0x000fe20000000000 */
[----:B------:R-:W-:Y:S01]  /*04f0*/  IADD3 R16, P2, PT, R16, UR6, RZ ;  /* 0x0000000610107c10 */ /* 0x000fe2000ff5e0ff */
[----:B------:R-:W-:Y:S01]  /*0500*/  IMAD.X R5, RZ, RZ, UR7, P1 ;  /* 0x00000007ff057e24 */ /* 0x000fe200088e06ff */
[----:B------:R-:W-:Y:S02]  /*0510*/  IADD3 R22, P1, PT, R22, UR6, RZ ;  /* 0x0000000616167c10 */ /* 0x000fe4000ff3e0ff */
[----:B------:R-:W-:Y:S01]  /*0520*/  IADD3 R14, PT, PT, R0, 0x3, RZ ;  /* 0x00000003000e7810 */ /* 0x000fe20007ffe0ff */
[----:B------:R-:W-:Y:S01]  /*0530*/  IMAD.X R17, RZ, RZ, UR7, P2 ;  /* 0x00000007ff117e24 */ /* 0x000fe200090e06ff */
[----:B------:R-:W-:Y:S01]  /*0540*/  IADD3 R2, P2, PT, R2, UR6, RZ ;  /* 0x0000000602027c10 */ /* 0x000fe2000ff5e0ff */
[----:B------:R-:W-:Y:S01]  /*0550*/  VIADD R3, R0, 0x6 ;  /* 0x0000000600037836 */ /* 0x000fe20000000000 */
[----:B------:R0:W2:Y:S01]  /*0560*/  LDG.E.U8 R19, desc[UR8][R4.64] ;  /* 0x0000000804137981 */ /* 0x0000a2000c1e1100 */
[----:B------:R-:W-:Y:S01]  /*0570*/  IMAD.X R23, RZ, RZ, UR7, P1 ;  /* 0x00000007ff177e24 */ /* 0x000fe200088e06ff */
[----:B------:R-:W-:Y:S01]  /*0580*/  IADD3 R14, P1, PT, R14, UR6, RZ ;  /* 0x000000060e0e7c10 */ /* 0x000fe2000ff3e0ff */
[C---:B------:R-:W-:Y:S01]  /*0590*/  VIADD R6, R0.reuse, 0x5 ;  /* 0x0000000500067836 */ /* 0x040fe20000000000 */
[----:B------:R1:W3:Y:S01]  /*05a0*/  LDG.E.U8 R21, desc[UR8][R16.64] ;  /* 0x0000000810157981 */ /* 0x0002e2000c1e1100 */
[----:B------:R-:W-:-:S02]  /*05b0*/  VIADD R0, R0, 0x7 ;  /* 0x0000000700007836 */ /* 0x000fc40000000000 */
[----:B------:R-:W-:Y:S01]  /*05c0*/  IMAD.X R15, RZ, RZ, UR7, P1 ;  /* 0x00000007ff0f7e24 */ /* 0x000fe200088e06ff */
[----:B0-----:R-:W-:Y:S01]  /*05d0*/  IADD3 R4, P3, PT, R3, UR6, RZ ;  /* 0x0000000603047c10 */ /* 0x001fe2000ff7e0ff */
[----:B------:R-:W-:Y:S01]  /*05e0*/  IMAD.X R3, RZ, RZ, UR7, P2 ;  /* 0x00000007ff037e24 */ /* 0x000fe200090e06ff */
[----:B------:R-:W-:Y:S01]  /*05f0*/  IADD3 R6, P1, PT, R6, UR6, RZ ;  /* 0x0000000606067c10 */ /* 0x000fe2000ff3e0ff */
        /* <DEDUP_REMOVED lines=18> */
.L_x_1:
[----:B------:R-:W-:Y:S05]  /*0720*/  BSYNC.RECONVERGENT B0 ;  /* 0x0000000000007941 */ /* 0x000fea0003800200 */
.L_x_0:
[----:B------:R-:W-:Y:S06]  /*0730*/  BAR.SYNC.DEFER_BLOCKING 0x0 ;  /* 0x0000000000007b1d */ /* 0x000fec0000010000 */
[----:B------:R-:W-:Y:S05]  /*0740*/  @!P0 EXIT ;  /* 0x000000000000894d */ /* 0x000fea0003800000 */
[----:B0-----:R-:W0:Y:S04]  /*0750*/  LDS.U8 R0, [R13] ;  /* 0x000000000d007984 */ /* 0x001e280000000000 */
[----:B------:R-:W-:Y:S04]  /*0760*/  STL.U8 [R1], RZ ;  /* 0x000000ff01007387 */ /* 0x000fe80000100000 */
[----:B------:R-:W-:Y:S04]  /*0770*/  STL.U8 [R1+0x1], RZ ;  /* 0x000001ff01007387 */ /* 0x000fe80000100000 */
[----:B------:R-:W-:Y:S04]  /*0780*/  STL.U8 [R1+0x2], RZ ;  /* 0x000002ff01007387 */ /* 0x000fe80000100000 */
[----:B------:R-:W-:Y:S04]  /*0790*/  STL.U8 [R1+0x3], RZ ;  /* 0x000003ff01007387 */ /* 0x000fe80000100000 */
[----:B------:R-:W-:Y:S04]  /*07a0*/  STL.U8 [R1+0x4], RZ ;  /* 0x000004ff01007387 */ /* 0x000fe80000100000 */
[----:B------:R-:W-:Y:S04]  /*07b0*/  STL.U8 [R1+0x5], RZ ;  /* 0x000005ff01007387 */ /* 0x000fe80000100000 */
[----:B------:R-:W-:Y:S04]  /*07c0*/  STL.U8 [R1+0x6], RZ ;  /* 0x000006ff01007387 */ /* 0x000fe80000100000 */
[----:B------:R-:W-:Y:S04]  /*07d0*/  STL.U8 [R1+0x7], RZ ;  /* 0x000007ff01007387 */ /* 0x000fe80000100000 */
[----:B------:R-:W-:Y:S04]  /*07e0*/  STL.U8 [R1+0x8], RZ ;  /* 0x000008ff01007387 */ /* 0x000fe80000100000 */
[----:B------:R-:W-:Y:S01]  /*07f0*/  STL.U8 [R1+0x9], RZ ;  /* 0x000009ff01007387 */ /* 0x000fe20000100000 */
[----:B0-----:R-:W-:-:S03]  /*0800*/  IMAD.IADD R8, R1, 0x1, R0 ;  /* 0x0000000101087824 */ /* 0x001fc600078e0200 */
[----:B------:R-:W-:Y:S04]  /*0810*/  STL.U8 [R1+0xa], RZ ;  /* 0x00000aff01007387 */ /* 0x000fe80000100000 */
[----:B------:R-:W-:Y:S04]  /*0820*/  STL.U8 [R1+0xb], RZ ;  /* 0x00000bff01007387 */ /* 0x000fe80000100000 */
[----:B------:R-:W-:Y:S04]  /*0830*/  STL.U8 [R1+0xc], RZ ;  /* 0x00000cff01007387 */ /* 0x000fe80000100000 */
[----:B------:R-:W-:Y:S04]  /*0840*/  STL.U8 [R1+0xd], RZ ;  /* 0x00000dff01007387 */ /* 0x000fe80000100000 */
[----:B------:R-:W-:Y:S04]  /*0850*/  STL.U8 [R1+0xe], RZ ;  /* 0x00000eff01007387 */ /* 0x000fe80000100000 */
[----:B-1----:R-:W0:Y:S04]  /*0860*/  LDS.U8 R3, [R12] ;  /* 0x000000000c037984 */ /* 0x002e280000000000 */
[----:B------:R-:W1:Y:S04]  /*0870*/  LDS.U8 R2, [R13+0x1] ;  /* 0x000001000d027984 */ /* 0x000e680000000000 */
[----:B------:R-:W-:Y:S04]  /*0880*/  LDS.U8 R6, [R13+0x2] ;  /* 0x000002000d067984 */ /* 0x000fe80000000000 */
[----:B------:R-:W-:Y:S01]  /*0890*/  LDS.U8 R15, [R12+0x2] ;  /* 0x000002000c0f7984 */ /* 0x000fe20000000000 */
[----:B------:R-:W-:Y:S01]  /*08a0*/  LEA R11, R11, UR5, 0x3 ;  /* 0x000000050b0b7c11 */ /* 0x000fe2000f8e18ff */
[----:B------:R-:W2:Y:S02]  /*08b0*/  LDCU UR4, c[0x0][0x3a8] ;  /* 0x00007500ff0477ac */ /* 0x000ea40008000800 */
[----:B------:R-:W3:Y:S01]  /*08c0*/  LDL.U8 R5, [R8] ;  /* 0x0000000008057983 */ /* 0x000ee20000100000 */
[----:B------:R-:W4:Y:S01]  /*08d0*/  LDCU.64 UR6, c[0x0][0x3a0] ;  /* 0x00007400ff0677ac */ /* 0x000f220008000a00 */
[----:B0-----:R-:W-:-:S02]  /*08e0*/  ISETP.NE.AND P0, PT, R0, R3, PT ;  /* 0x000000030000720c */ /* 0x001fc40003f05270 */
[----:B------:R-:W0:Y:S02]  /*08f0*/  LDS.U8 R3, [R12+0x1] ;  /* 0x000001000c037984 */ /* 0x000e240000000000 */
[----:B------:R-:W-:Y:S01]  /*0900*/  SEL R0, RZ, 0x1, !P0 ;  /* 0x00000001ff007807 */ /* 0x000fe20004000000 */
[----:B-1----:R-:W-:-:S04]  /*0910*/  IMAD.IADD R7, R1, 0x1, R2 ;  /* 0x0000000101077824 */ /* 0x002fc800078e0202 */
[----:B---3--:R-:W-:-:S05]  /*0920*/  IMAD.IADD R5, R0, 0x1, R5 ;  /* 0x0000000100057824 */ /* 0x008fca00078e0205 */
[----:B------:R-:W-:Y:S04]  /*0930*/  STL.U8 [R8], R5 ;  /* 0x0000000508007387 */ /* 0x000fe80000100000 */
[----:B------:R-:W3:Y:S01]  /*0940*/  LDL.U8 R4, [R7] ;  /* 0x0000000007047983 */ /* 0x000ee20000100000 */
[----:B0-----:R-:W-:Y:S02]  /*0950*/  ISETP.NE.AND P0, PT, R2, R3, PT ;  /* 0x000000030200720c */ /* 0x001fe40003f05270 */
[----:B------:R-:W-:Y:S01]  /*0960*/  IADD3 R19, PT, PT, R1, R6, RZ ;  /* 0x0000000601137210 */ /* 0x000fe20007ffe0ff */
[----:B------:R-:W0:Y:S01]  /*0970*/  LDS.U8 R2, [R13+0x3] ;  /* 0x000003000d027984 */ /* 0x000e220000000000 */
[----:B------:R-:W-:-:S05]  /*0980*/  SEL R3, RZ, 0x1, !P0 ;  /* 0x00000001ff037807 */ /* 0x000fca0004000000 */
[----:B---3--:R-:W-:-:S05]  /*0990*/  IMAD.IADD R4, R3, 0x1, R4 ;  /* 0x0000000103047824 */ /* 0x008fca00078e0204 */
[----:B------:R-:W-:Y:S04]  /*09a0*/  STL.U8 [R7], R4 ;  /* 0x0000000407007387 */ /* 0x000fe80000100000 */
[----:B------:R-:W3:Y:S01]  /*09b0*/  LDL.U8 R14, [R19] ;  /* 0x00000000130e7983 */ /* 0x000ee20000100000 */
[----:B------:R-:W-:Y:S01]  /*09c0*/  ISETP.NE.AND P0, PT, R6, R15, PT ;  /* 0x0000000f0600720c */ /* 0x000fe20003f05270 */
[----:B0-----:R-:W-:Y:S02]  /*09d0*/  IMAD.IADD R16, R1, 0x1, R2 ;  /* 0x0000000101107824 */ /* 0x001fe400078e0202 */
[----:B------:R-:W0:Y:S01]  /*09e0*/  LDS.U8 R15, [R12+0x3] ;  /* 0x000003000c0f7984 */ /* 0x000e220000000000 */
[----:B------:R-:W-:-:S03]  /*09f0*/  SEL R5, RZ, 0x1, !P0 ;  /* 0x00000001ff057807 */ /* 0x000fc60004000000 */
[----:B------:R-:W1:Y:S04]  /*0a00*/  LDS.U8 R4, [R13+0x4] ;  /* 0x000004000d047984 */ /* 0x000e680000000000 */
[----:B------:R-:W5:Y:S01]  /*0a10*/  LDS.U8 R7, [R12+0x4] ;  /* 0x000004000c077984 */ /* 0x000f620000000000 */
[----:B---3--:R-:W-:-:S05]  /*0a20*/  IMAD.IADD R14, R5, 0x1, R14 ;  /* 0x00000001050e7824 */ /* 0x008fca00078e020e */
[----:B------:R-:W-:Y:S04]  /*0a30*/  STL.U8 [R19], R14 ;  /* 0x0000000e13007387 */ /* 0x000fe80000100000 */
[----:B------:R-:W3:Y:S01]  /*0a40*/  LDL.U8 R17, [R16] ;  /* 0x0000000010117983 */ /* 0x000ee20000100000 */
[----:B0-----:R-:W-:Y:S01]  /*0a50*/  ISETP.NE.AND P0, PT, R2, R15, PT ;  /* 0x0000000f0200720c */ /* 0x001fe20003f05270 */
[----:B-1----:R-:W-:Y:S02]  /*0a60*/  IMAD.IADD R21, R1, 0x1, R4 ;  /* 0x0000000101157824 */ /* 0x002fe400078e0204 */
[----:B------:R-:W0:Y:S01]  /*0a70*/  LDS.U8 R2, [R13+0x5] ;  /* 0x000005000d027984 */ /* 0x000e220000000000 */
[----:B------:R-:W-:-:S03]  /*0a80*/  SEL R6, RZ, 0x1, !P0 ;  /* 0x00000001ff067807 */ /* 0x000fc60004000000 */
[----:B------:R-:W1:Y:S02]  /*0a90*/  LDS.U8 R15, [R12+0x5] ;  /* 0x000005000c0f7984 */ /* 0x000e640000000000 */
[----:B---3--:R-:W-:-:S05]  /*0aa0*/  IMAD.IADD R17, R6, 0x1, R17 ;  /* 0x0000000106117824 */ /* 0x008fca00078e0211 */
[----:B------:R-:W-:Y:S04]  /*0ab0*/  STL.U8 [R16], R17 ;  /* 0x0000001110007387 */ /* 0x000fe80000100000 */
[----:B------:R-:W3:Y:S01]  /*0ac0*/  LDL.U8 R8, [R21] ;  /* 0x0000000015087983 */ /* 0x000ee20000100000 */
[----:B-----5:R-:W-:Y:S01]  /*0ad0*/  ISETP.NE.AND P0, PT, R4, R7, PT ;  /* 0x000000070400720c */ /* 0x020fe20003f05270 */
[----:B0-----:R-:W-:Y:S02]  /*0ae0*/  IMAD.IADD R20, R1, 0x1, R2 ;  /* 0x0000000101147824 */ /* 0x001fe400078e0202 */
[----:B------:R-:W0:Y:S01]  /*0af0*/  LDS.U8 R4, [R13+0x6] ;  /* 0x000006000d047984 */ /* 0x000e220000000000 */
[----:B------:R-:W-:-:S05]  /*0b00*/  SEL R7, RZ, 0x1, !P0 ;  /* 0x00000001ff077807 */ /* 0x000fca0004000000 */
[----:B---3--:R-:W-:-:S05]  /*0b10*/  IMAD.IADD R14, R7, 0x1, R8 ;  /* 0x00000001070e7824 */ /* 0x008fca00078e0208 */
[----:B------:R-:W-:Y:S04]  /*0b20*/  STL.U8 [R21], R14 ;  /* 0x0000000e15007387 */ /* 0x000fe80000100000 */
[----:B------:R-:W3:Y:S01]  /*0b30*/  LDL.U8 R19, [R20] ;  /* 0x0000000014137983 */ /* 0x000ee20000100000 */
[----:B-1----:R-:W-:Y:S01]  /*0b40*/  ISETP.NE.AND P0, PT, R2, R15, PT ;  /* 0x0000000f0200720c */ /* 0x002fe20003f05270 */
[----:B0-----:R-:W-:Y:S02]  /*0b50*/  IMAD.IADD R18, R1, 0x1, R4 ;  /* 0x0000000101127824 */ /* 0x001fe400078e0204 */
[----:B------:R-:W0:Y:S01]  /*0b60*/  LDS.U8 R15, [R12+0x6] ;  /* 0x000006000c0f7984 */ /* 0x000e220000000000 */
[----:B------:R-:W-:-:S03]  /*0b70*/  SEL R8, RZ, 0x1, !P0 ;  /* 0x00000001ff087807 */ /* 0x000fc60004000000 */
[----:B------:R-:W1:Y:S01]  /*0b80*/  LDS.U8 R2, [R13+0x7] ;  /* 0x000007000d027984 */ /* 0x000e620000000000 */
[----:B---3--:R-:W-:-:S05]  /*0b90*/  IADD3 R19, PT, PT, R8, R19, RZ ;  /* 0x0000001308137210 */ /* 0x008fca0007ffe0ff */
[----:B------:R-:W-:Y:S04]  /*0ba0*/  STL.U8 [R20], R19 ;  /* 0x0000001314007387 */ /* 0x000fe80000100000 */
[----:B------:R-:W3:Y:S01]  /*0bb0*/  LDL.U8 R17, [R18] ;  /* 0x0000000012117983 */ /* 0x000ee20000100000 */
[----:B0-----:R-:W-:Y:S01]  /*0bc0*/  ISETP.NE.AND P0, PT, R4, R15, PT ;  /* 0x0000000f0400720c */ /* 0x001fe20003f05270 */
[----:B-1----:R-:W-:Y:S02]  /*0bd0*/  IMAD.IADD R21, R1, 0x1, R2 ;  /* 0x0000000101157824 */ /* 0x002fe400078e0202 */
[----:B------:R-:W0:Y:S01]  /*0be0*/  LDS.U8 R15, [R12+0x7] ;  /* 0x000007000c0f7984 */ /* 0x000e220000000000 */
[----:B------:R-:W-:-:S03]  /*0bf0*/  SEL R14, RZ, 0x1, !P0 ;  /* 0x00000001ff0e7807 */ /* 0x000fc60004000000 */
[----:B------:R-:W1:Y:S02]  /*0c00*/  LDS.U8 R4, [R11] ;  /* 0x000000000b047984 */ /* 0x000e640000000000 */
[----:B---3--:R-:W-:-:S05]  /*0c10*/  IMAD.IADD R17, R14, 0x1, R17 ;  /* 0x000000010e117824 */ /* 0x008fca00078e0211 */
[----:B------:R-:W-:Y:S04]  /*0c20*/  STL.U8 [R18], R17 ;  /* 0x0000001112007387 */ /* 0x000fe80000100000 */
[----:B------:R-:W3:Y:S01]  /*0c30*/  LDL.U8 R16, [R21] ;  /* 0x0000000015107983 */ /* 0x000ee20000100000 */
[----:B0-----:R-:W-:Y:S01]  /*0c40*/  ISETP.NE.AND P0, PT, R2, R15, PT ;  /* 0x0000000f0200720c */ /* 0x001fe20003f05270 */
[----:B-1----:R-:W-:Y:S02]  /*0c50*/  IMAD.IADD R19, R1, 0x1, R4 ;  /* 0x0000000101137824 */ /* 0x002fe400078e0204 */
[----:B------:R-:W0:Y:S01]  /*0c60*/  LDS.U8 R2, [R11+0x1] ;  /* 0x000001000b027984 */ /* 0x000e220000000000 */
[----:B------:R-:W-:-:S05]  /*0c70*/  SEL R13, RZ, 0x1, !P0 ;  /* 0x00000001ff0d7807 */ /* 0x000fca0004000000 */
[----:B---3--:R-:W-:-:S05]  /*0c80*/  IMAD.IADD R16, R13, 0x1, R16 ;  /* 0x000000010d107824 */ /* 0x008fca00078e0210 */
[----:B------:R-:W-:Y:S04]  /*0c90*/  STL.U8 [R21], R16 ;  /* 0x0000001015007387 */ /* 0x000fe80000100000 */
[----:B------:R-:W3:Y:S01]  /*0ca0*/  LDL.U8 R4, [R19] ;  /* 0x0000000013047983 */ /* 0x000ee20000100000 */
[----:B0-----:R-:W-:-:S03]  /*0cb0*/  IMAD.IADD R20, R1, 0x1, R2 ;  /* 0x0000000101147824 */ /* 0x001fc600078e0202 */
[----:B------:R-:W0:Y:S01]  /*0cc0*/  LDS.U8 R2, [R11+0x2] ;  /* 0x000002000b027984 */ /* 0x000e220000000000 */
[----:B---3--:R-:W-:-:S04]  /*0cd0*/  ISETP.NE.AND P0, PT, R4, RZ, PT ;  /* 0x000000ff0400720c */ /* 0x008fc80003f05270 */
[----:B------:R-:W-:-:S05]  /*0ce0*/  SEL R15, R0, RZ, P0 ;  /* 0x000000ff000f7207 */ /* 0x000fca0000000000 */
[----:B------:R-:W-:-:S05]  /*0cf0*/  IMAD.MOV R17, RZ, RZ, -R15 ;  /* 0x000000ffff117224 */ /* 0x000fca00078e0a0f */
[----:B------:R-:W-:-:S04]  /*0d00*/  PRMT R17, R17, 0x7710, RZ ;  /* 0x0000771011117816 */ /* 0x000fc800000000ff */
[----:B------:R-:W-:-:S05]  /*0d10*/  IADD3 R12, PT, PT, R4, R17, RZ ;  /* 0x00000011040c7210 */ /* 0x000fca0007ffe0ff */
[----:B------:R-:W-:Y:S04]  /*0d20*/  STL.U8 [R19], R12 ;  /* 0x0000000c13007387 */ /* 0x000fe80000100000 */
[----:B------:R-:W3:Y:S01]  /*0d30*/  LDL.U8 R17, [R20] ;  /* 0x0000000014117983 */ /* 0x000ee20000100000 */
[----:B0-----:R-:W-:-:S03]  /*0d40*/  IMAD.IADD R21, R1, 0x1, R2 ;  /* 0x0000000101157824 */ /* 0x001fc600078e0202 */
[----:B------:R-:W0:Y:S01]  /*0d50*/  LDS.U8 R2, [R11+0x3] ;  /* 0x000003000b027984 */ /* 0x000e220000000000 */
[----:B---3--:R-:W-:-:S04]  /*0d60*/  ISETP.NE.AND P0, PT, R17, RZ, PT ;  /* 0x000000ff1100720c */ /* 0x008fc80003f05270 */
[----:B------:R-:W-:-:S05]  /*0d70*/  SEL R4, R3, RZ, P0 ;  /* 0x000000ff03047207 */ /* 0x000fca0000000000 */
[----:B------:R-:W-:-:S05]  /*0d80*/  IMAD.MOV R16, RZ, RZ, -R4 ;  /* 0x000000ffff107224 */ /* 0x000fca00078e0a04 */
[----:B------:R-:W-:-:S05]  /*0d90*/  PRMT R16, R16, 0x7710, RZ ;  /* 0x0000771010107816 */ /* 0x000fca00000000ff */
[----:B------:R-:W-:-:S05]  /*0da0*/  IMAD.IADD R17, R17, 0x1, R16 ;  /* 0x0000000111117824 */ /* 0x000fca00078e0210 */
        /* <DEDUP_REMOVED lines=38> */
[----:B0-----:R-:W-:Y:S01]  /*1010*/  IMAD.IADD R2, R1, 0x1, R2 ;  /* 0x0000000101027824 */ /* 0x001fe200078e0202 */
[----:B---3--:R-:W-:-:S04]  /*1020*/  ISETP.NE.AND P0, PT, R22, RZ, PT ;  /* 0x000000ff1600720c */ /* 0x008fc80003f05270 */
[----:B------:R-:W-:-:S05]  /*1030*/  SEL R21, R14, RZ, P0 ;  /* 0x000000ff0e157207 */ /* 0x000fca0000000000 */
[----:B------:R-:W-:-:S05]  /*1040*/  IMAD.MOV R23, RZ, RZ, -R21 ;  /* 0x000000ffff177224 */ /* 0x000fca00078e0a15 */
[----:B------:R-:W-:-:S04]  /*1050*/  PRMT R23, R23, 0x7710, RZ ;  /* 0x0000771017177816 */ /* 0x000fc800000000ff */
[----:B------:R-:W-:-:S05]  /*1060*/  IADD3 R22, PT, PT, R22, R23, RZ ;  /* 0x0000001716167210 */ /* 0x000fca0007ffe0ff */
[----:B------:R-:W-:Y:S04]  /*1070*/  STL.U8 [R25], R22 ;  /* 0x0000001619007387 */ /* 0x000fe80000100000 */
[----:B------:R-:W3:Y:S01]  /*1080*/  LDL.U8 R2, [R2] ;  /* 0x0000000002027983 */ /* 0x000ee20000100000 */
[----:B------:R-:W-:Y:S01]  /*1090*/  IMAD.SHL.U32 R9, R9, 0x8, RZ ;  /* 0x0000000809097824 */ /* 0x000fe200078e00ff */
[----:B------:R-:W-:Y:S01]  /*10a0*/  IADD3 R17, PT, PT, R6, R17, RZ ;  /* 0x0000001106117210 */ /* 0x000fe20007ffe0ff */
[----:B------:R-:W-:Y:S02]  /*10b0*/  IMAD.IADD R15, R0, 0x1, R15 ;  /* 0x00000001000f7824 */ /* 0x000fe400078e020f */
[----:B--2---:R-:W-:Y:S02]  /*10c0*/  IMAD R9, R10, UR4, R9 ;  /* 0x000000040a097c24 */ /* 0x004fe4000f8e0209 */
[----:B------:R-:W-:-:S02]  /*10d0*/  IMAD.IADD R3, R3, 0x1, R4 ;  /* 0x0000000103037824 */ /* 0x000fc400078e0204 */
[----:B------:R-:W-:Y:S01]  /*10e0*/  IMAD.IADD R5, R5, 0x1, R12 ;  /* 0x0000000105057824 */ /* 0x000fe200078e020c */
[----:B----4-:R-:W-:Y:S01]  /*10f0*/  IADD3 R10, P0, PT, R9, UR6, RZ ;  /* 0x00000006090a7c10 */ /* 0x010fe2000ff1e0ff */
[----:B------:R-:W-:Y:S02]  /*1100*/  IMAD.IADD R7, R7, 0x1, R16 ;  /* 0x0000000107077824 */ /* 0x000fe400078e0210 */
[----:B------:R-:W-:Y:S01]  /*1110*/  IMAD.IADD R19, R8, 0x1, R19 ;  /* 0x0000000108137824 */ /* 0x000fe200078e0213 */
[----:B------:R-:W-:Y:S01]  /*1120*/  LEA.HI.X.SX32 R11, R9, UR7, 0x1, P0 ;  /* 0x00000007090b7c11 */ /* 0x000fe200080f0eff */
[----:B------:R-:W-:-:S04]  /*1130*/  IMAD.IADD R21, R14, 0x1, R21 ;  /* 0x000000010e157824 */ /* 0x000fc800078e0215 */
[----:B------:R-:W-:Y:S04]  /*1140*/  STG.E.U8 desc[UR8][R10.64], R15 ;  /* 0x0000000f0a007986 */ /* 0x000fe8000c101108 */
[----:B------:R-:W-:Y:S04]  /*1150*/  STG.E.U8 desc[UR8][R10.64+0x1], R3 ;  /* 0x000001030a007986 */ /* 0x000fe8000c101108 */
[----:B------:R-:W-:Y:S04]  /*1160*/  STG.E.U8 desc[UR8][R10.64+0x2], R5 ;  /* 0x000002050a007986 */ /* 0x000fe8000c101108 */
[----:B------:R-:W-:Y:S04]  /*1170*/  STG.E.U8 desc[UR8][R10.64+0x3], R17 ;  /* 0x000003110a007986 */ /* 0x000fe8000c101108 */
[----:B------:R-:W-:Y:S04]  /*1180*/  STG.E.U8 desc[UR8][R10.64+0x4], R7 ;  /* 0x000004070a007986 */ /* 0x000fe8000c101108 */
[----:B------:R-:W-:Y:S04]  /*1190*/  STG.E.U8 desc[UR8][R10.64+0x5], R19 ;  /* 0x000005130a007986 */ /* 0x000fe8000c101108 */
[----:B------:R-:W-:Y:S01]  /*11a0*/  STG.E.U8 desc[UR8][R10.64+0x6], R21 ;  /* 0x000006150a007986 */ /* 0x000fe2000c101108 */
[----:B---3--:R-:W-:-:S04]  /*11b0*/  ISETP.NE.AND P0, PT, R2, RZ, PT ;  /* 0x000000ff0200720c */ /* 0x008fc80003f05270 */
[----:B------:R-:W-:-:S05]  /*11c0*/  SEL R0, R13, RZ, P0 ;  /* 0x000000ff0d007207 */ /* 0x000fca0000000000 */
[----:B------:R-:W-:-:S05]  /*11d0*/  IMAD.IADD R13, R13, 0x1, R0 ;  /* 0x000000010d0d7824 */ /* 0x000fca00078e0200 */
[----:B------:R-:W-:Y:S01]  /*11e0*/  STG.E.U8 desc[UR8][R10.64+0x7], R13 ;  /* 0x0000070d0a007986 */ /* 0x000fe2000c101108 */
[----:B------:R-:W-:Y:S05]  /*11f0*/  EXIT ;  /* 0x000000000000794d */ /* 0x000fea0003800000 */
.L_x_4:
[----:B------:R-:W-:-:S00]  /*1200*/  BRA `(.L_x_4) ;  /* 0xfffffffc00fc7947 */ /* 0x000fc0000383ffff */
[----:B------:R-:W-:-:S00]  /*1210*/  NOP ;  /* 0x0000000000007918 */ /* 0x000fc00000000000 */
        /* <DEDUP_REMOVED lines=14> */
.L_x_6:


//--------------------- .text._Z9vectorAddPKdS0_Pdi --------------------------
	.section	.text._Z9vectorAddPKdS0_Pdi,"ax",@progbits
	.align	128
        .global         _Z9vectorAddPKdS0_Pdi
        .type           _Z9vectorAddPKdS0_Pdi,@function
        .size           _Z9vectorAddPKdS0_Pdi,(.L_x_7 - _Z9vectorAddPKdS0_Pdi)
        .other          _Z9vectorAddPKdS0_Pdi,@"STO_CUDA_ENTRY STV_DEFAULT"
_Z9vectorAddPKdS0_Pdi:
.text._Z9vectorAddPKdS0_Pdi:
[----:B------:R-:W-:Y:S01]  /*0000*/  LDC R1, c[0x0][0x37c] ;  /* 0x0000df00ff017b82 */ /* 0x000fe20000000800 */
[----:B------:R-:W0:Y:S01]  /*0010*/  S2R R11, SR_CTAID.X ;  /* 0x00000000000b7919 */ /* 0x000e220000002500 */
[----:B------:R-:W0:Y:S01]  /*0020*/  LDCU UR4, c[0x0][0x360] ;  /* 0x00006c00ff0477ac */ /* 0x000e220008000800 */
[----:B------:R-:W0:Y:S01]  /*0030*/  S2R R0, SR_TID.X ;  /* 0x0000000000007919 */ /* 0x000e220000002100 */
[----:B------:R-:W1:Y:S01]  /*0040*/  LDCU UR5, c[0x0][0x398] ;  /* 0x00007300ff0577ac */ /* 0x000e620008000800 */
[----:B0-----:R-:W-:-:S05]  /*0050*/  IMAD R11, R11, UR4, R0 ;  /* 0x000000040b0b7c24 */ /* 0x001fca000f8e0200 */
[----:B-1----:R-:W-:-:S13]  /*0060*/  ISETP.GE.AND P0, PT, R11, UR5, PT ;  /* 0x000000050b007c0c */ /* 0x002fda000bf06270 */
[----:B------:R-:W-:Y:S05]  /*0070*/  @P0 EXIT ;  /* 0x000000000000094d */ /* 0x000fea0003800000 */
[----:B------:R-:W0:Y:S01]  /*0080*/  LDC.64 R2, c[0x0][0x380] ;  /* 0x0000e000ff027b82 */ /* 0x000e220000000a00 */
[----:B------:R-:W1:Y:S07]  /*0090*/  LDCU.64 UR4, c[0x0][0x358] ;  /* 0x00006b00ff0477ac */ /* 0x000e6e0008000a00 */
[----:B------:R-:W2:Y:S08]  /*00a0*/  LDC.64 R4, c[0x0][0x388] ;  /* 0x0000e200ff047b82 */ /* 0x000eb00000000a00 */
[----:B------:R-:W3:Y:S01]  /*00b0*/  LDC.64 R8, c[0x0][0x390] ;  /* 0x0000e400ff087b82 */ /* 0x000ee20000000a00 */
[----:B0-----:R-:W-:-:S06]  /*00c0*/  IMAD.WIDE R2, R11, 0x8, R2 ;  /* 0x000000080b027825 */ /* 0x001fcc00078e0202 */
[----:B-1----:R-:W4:Y:S01]  /*00d0*/  LDG.E.64 R2, desc[UR4][R2.64] ;  /* 0x0000000402027981 */ /* 0x002f22000c1e1b00 */
[----:B--2---:R-:W-:-:S06]  /*00e0*/  IMAD.WIDE R4, R11, 0x8, R4 ;  /* 0x000000080b047825 */ /* 0x004fcc00078e0204 */
[----:B------:R-:W4:Y:S01]  /*00f0*/  LDG.E.64 R4, desc[UR4][R4.64] ;  /* 0x0000000404047981 */ /* 0x000f22000c1e1b00 */
[----:B---3--:R-:W-:Y:S01]  /*0100*/  IMAD.WIDE R8, R11, 0x8, R8 ;  /* 0x000000080b087825 */ /* 0x008fe200078e0208 */
[----:B----4-:R-:W-:-:S07]  /*0110*/  DADD R6, R2, R4 ;  /* 0x0000000002067229 */ /* 0x010fce0000000004 */
[----:B------:R-:W-:Y:S01]  /*0120*/  STG.E.64 desc[UR4][R8.64], R6 ;  /* 0x0000000608007986 */ /* 0x000fe2000c101b04 */
[----:B------:R-:W-:Y:S05]  /*0130*/  EXIT ;  /* 0x000000000000794d */ /* 0x000fea0003800000 */
.L_x_5:
        /* <DEDUP_REMOVED lines=12> */
.L_x_7:


//--------------------- .nv.global.init           --------------------------
	.section	.nv.global.init,"aw",@progbits
.nv.global.init:
	.type		SYMBOL_TABLE,@object
	.size		SYMBOL_TABLE,(.L_0 - SYMBOL_TABLE)
SYMBOL_TABLE:
        /*0000*/ 	.byte	0x30, 0x31, 0x32, 0x33, 0x34, 0x35, 0x36, 0x37, 0x38, 0x39, 0x2b, 0x2d, 0x2a, 0x2f, 0x3d, 0x00
.L_0:


//--------------------- .nv.shared._Z20generate_clue_kernelPKhjjPhjjS1_j --------------------------
	.section	.nv.shared._Z20generate_clue_kernelPKhjjPhjjS1_j,"aw",@nobits
	.sectionflags	@""
.nv.shared._Z20generate_clue_kernelPKhjjPhjjS1_j:
	.zero		1536


//--------------------- .nv.shared.reserved.0     --------------------------
	.section	.nv.shared.reserved.0,"aw",@nobits
	.weak		__nv_reservedSMEM_offset_0_alias
	.size		__nv_reservedSMEM_offset_0_alias, 0, 64
	.other		__nv_reservedSMEM_offset_0_alias,@"STO_CUDA_RESERVED_SHARED STV_DEFAULT"
__nv_reservedSMEM_offset_0_alias:
	.zero		0
	.zero		64


//--------------------- .nv.constant0._Z20generate_clue_kernelPKhjjPhjjS1_j --------------------------
	.section	.nv.constant0._Z20generate_clue_kernelPKhjjPhjjS1_j,"a",@progbits
	.sectionflags	@""
	.align	4
.nv.constant0._Z20generate_clue_kernelPKhjjPhjjS1_j:
	.zero		940


//--------------------- .nv.constant0._Z9vectorAddPKdS0_Pdi --------------------------
	.section	.nv.constant0._Z9vectorAddPKdS0_Pdi,"a",@progbits
	.sectionflags	@""
	.align	4
.nv.constant0._Z9vectorAddPKdS0_Pdi:
	.zero		924


//--------------------- SYMBOLS --------------------------

	.type		.nv.reservedSmem.offset0,@object
	.size		.nv.reservedSmem.offset0,0x4
	.type		.nv.reservedSmem.cap,@object
	.size		.nv.reservedSmem.cap,0x4
